//
// Generated by NVIDIA NVVM Compiler
//
// Compiler Build ID: CL-36424714
// Cuda compilation tools, release 13.0, V13.0.88
// Based on NVVM 20.0.0
//

.version 9.0
.target sm_100
.address_size 64

	// .globl	_Z5hDistPKiS0_Pfii

.visible .entry _Z5hDistPKiS0_Pfii(
	.param .u64 .ptr .align 1 _Z5hDistPKiS0_Pfii_param_0,
	.param .u64 .ptr .align 1 _Z5hDistPKiS0_Pfii_param_1,
	.param .u64 .ptr .align 1 _Z5hDistPKiS0_Pfii_param_2,
	.param .u32 _Z5hDistPKiS0_Pfii_param_3,
	.param .u32 _Z5hDistPKiS0_Pfii_param_4
)
{


	bar.sync 	0;
	ret;

}


// ===== COMPILED SASS (sm_100) =====

	.target	sm_100

	.elftype	@"ET_EXEC"


//--------------------- .note.nv.tkinfo           --------------------------
	.section	.note.nv.tkinfo,"",@"SHT_NOTE"
	.sectionflags	@"SHF_NOTE_NV_TKINFO"
	.tkinfo
        /*0018*/ 	.word	0x00000002
        /*0030*/ 	.string	""
        /*0030*/ 	.string	"ptxas"
        /*0030*/ 	.string	"Cuda compilation tools, release 13.0, V13.0.88"
        /*0030*/ 	.string	"Build cuda_13.0.r13.0/compiler.36424714_0"
        /*0030*/ 	.string	"-arch sm_100 -m 64 "



//--------------------- .note.nv.cuinfo           --------------------------
	.section	.note.nv.cuinfo,"",@"SHT_NOTE"
	.sectionflags	@"SHF_NOTE_NV_CUINFO"
        /*0018*/ 	.short	0x0002
        /*001a*/ 	.short	0x0064
        /*001c*/ 	.short	0x0082
	.zero		2


//--------------------- .nv.info                  --------------------------
	.section	.nv.info,"",@"SHT_CUDA_INFO"
	.align	4


	//----- nvinfo : EIATTR_REGCOUNT
	.align		4
        /*0000*/ 	.byte	0x04, 0x2f
        /*0002*/ 	.short	(.L_1 - .L_0)
	.align		4
.L_0:
        /*0004*/ 	.word	index@(_Z5hDistPKiS0_Pfii)
        /*0008*/ 	.word	0x00000004


	//----- nvinfo : EIATTR_FRAME_SIZE
	.align		4
.L_1:
        /*000c*/ 	.byte	0x04, 0x11
        /*000e*/ 	.short	(.L_3 - .L_2)
	.align		4
.L_2:
        /*0010*/ 	.word	index@(_Z5hDistPKiS0_Pfii)
        /*0014*/ 	.word	0x00000000


	//----- nvinfo : EIATTR_MIN_STACK_SIZE
	.align		4
.L_3:
        /*0018*/ 	.byte	0x04, 0x12
        /*001a*/ 	.short	(.L_5 - .L_4)
	.align		4
.L_4:
        /*001c*/ 	.word	index@(_Z5hDistPKiS0_Pfii)
        /*0020*/ 	.word	0x00000000
.L_5:


//--------------------- .nv.compat                --------------------------
	.section	.nv.compat,"",@"SHT_CUDA_COMPAT_INFO"
	.align	4
        /*0000*/ 	.byte	0x02, 0x09, 0x00, 0x00, 0x02, 0x02, 0x01, 0x00, 0x02, 0x05, 0x05, 0x00, 0x03, 0x07, 0x01, 0x01
        /*0010*/ 	.byte	0x02, 0x03, 0x00, 0x00, 0x02, 0x06, 0x01, 0x00, 0x04, 0x0b, 0x08, 0x00, 0x09, 0x00, 0x00, 0x00
        /*0020*/ 	.byte	0x00, 0x00, 0x00, 0x00


//--------------------- .nv.info._Z5hDistPKiS0_Pfii --------------------------
	.section	.nv.info._Z5hDistPKiS0_Pfii,"",@"SHT_CUDA_INFO"
	.sectionflags	@""
	.align	4


	//----- nvinfo : EIATTR_CUDA_API_VERSION
	.align		4
        /*0000*/ 	.byte	0x04, 0x37
        /*0002*/ 	.short	(.L_7 - .L_6)
.L_6:
        /*0004*/ 	.word	0x00000082


	//----- nvinfo : EIATTR_KPARAM_INFO
	.align		4
.L_7:
        /*0008*/ 	.byte	0x04, 0x17
        /*000a*/ 	.short	(.L_9 - .L_8)
.L_8:
        /*000c*/ 	.word	0x00000000
        /*0010*/ 	.short	0x0004
        /*0012*/ 	.short	0x001c
        /*0014*/ 	.byte	0x00, 0xf0, 0x11, 0x00


	//----- nvinfo : EIATTR_KPARAM_INFO
	.align		4
.L_9:
        /*0018*/ 	.byte	0x04, 0x17
        /*001a*/ 	.short	(.L_11 - .L_10)
.L_10:
        /*001c*/ 	.word	0x00000000
        /*0020*/ 	.short	0x0003
        /*0022*/ 	.short	0x0018
        /*0024*/ 	.byte	0x00, 0xf0, 0x11, 0x00


	//----- nvinfo : EIATTR_KPARAM_INFO
	.align		4
.L_11:
        /*0028*/ 	.byte	0x04, 0x17
        /*002a*/ 	.short	(.L_13 - .L_12)
.L_12:
        /*002c*/ 	.word	0x00000000
        /*0030*/ 	.short	0x0002
        /*0032*/ 	.short	0x0010
        /*0034*/ 	.byte	0x00, 0xf5, 0x21, 0x00


	//----- nvinfo : EIATTR_KPARAM_INFO
	.align		4
.L_13:
        /*0038*/ 	.byte	0x04, 0x17
        /*003a*/ 	.short	(.L_15 - .L_14)
.L_14:
        /*003c*/ 	.word	0x00000000
        /*0040*/ 	.short	0x0001
        /*0042*/ 	.short	0x0008
        /*0044*/ 	.byte	0x00, 0xf5, 0x21, 0x00


	//----- nvinfo : EIATTR_KPARAM_INFO
	.align		4
.L_15:
        /*0048*/ 	.byte	0x04, 0x17
        /*004a*/ 	.short	(.L_17 - .L_16)
.L_16:
        /*004c*/ 	.word	0x00000000
        /*0050*/ 	.short	0x0000
        /*0052*/ 	.short	0x0000
        /*0054*/ 	.byte	0x00, 0xf5, 0x21, 0x00


	//----- nvinfo : EIATTR_SPARSE_MMA_MASK
	.align		4
.L_17:
        /*0058*/ 	.byte	0x03, 0x50
        /*005a*/ 	.short	0x0000


	//----- nvinfo : EIATTR_MAXREG_COUNT
	.align		4
        /*005c*/ 	.byte	0x03, 0x1b
        /*005e*/ 	.short	0x00ff


	//----- nvinfo : EIATTR_NUM_BARRIERS
	.align		4
        /*0060*/ 	.byte	0x02, 0x4c
        /*0062*/ 	.byte	0x01
	.zero		1


	//----- nvinfo : EIATTR_MERCURY_ISA_VERSION
	.align		4
        /*0064*/ 	.byte	0x03, 0x5f
        /*0066*/ 	.short	0x0101


	//----- nvinfo : EIATTR_VRC_CTA_INIT_COUNT
	.align		4
        /*0068*/ 	.byte	0x02, 0x4a
	.zero		1
	.zero		1


	//----- nvinfo : EIATTR_EXIT_INSTR_OFFSETS
	.align		4
        /*006c*/ 	.byte	0x04, 0x1c
        /*006e*/ 	.short	(.L_19 - .L_18)


	//   ....[0]....
.L_18:
        /*0070*/ 	.word	0x00000020


	//----- nvinfo : EIATTR_CBANK_PARAM_SIZE
	.align		4
.L_19:
        /*0074*/ 	.byte	0x03, 0x19
        /*0076*/ 	.short	0x0020


	//----- nvinfo : EIATTR_PARAM_CBANK
	.align		4
        /*0078*/ 	.byte	0x04, 0x0a
        /*007a*/ 	.short	(.L_21 - .L_20)
	.align		4
.L_20:
        /*007c*/ 	.word	index@(.nv.constant0._Z5hDistPKiS0_Pfii)
        /*0080*/ 	.short	0x0380
        /*0082*/ 	.short	0x0020


	//----- nvinfo : EIATTR_SW_WAR
	.align		4
.L_21:
        /*0084*/ 	.byte	0x04, 0x36
        /*0086*/ 	.short	(.L_23 - .L_22)
.L_22:
        /*0088*/ 	.word	0x00000008
.L_23:


//--------------------- .nv.callgraph             --------------------------
	.section	.nv.callgraph,"",@"SHT_CUDA_CALLGRAPH"
	.align	4
	.sectionentsize	8
	.align		4
        /*0000*/ 	.word	0x00000000
	.align		4
        /*0004*/ 	.word	0xffffffff
	.align		4
        /*0008*/ 	.word	0x00000000
	.align		4
        /*000c*/ 	.word	0xfffffffe
	.align		4
        /*0010*/ 	.word	0x00000000
	.align		4
        /*0014*/ 	.word	0xfffffffd
	.align		4
        /*0018*/ 	.word	0x00000000
	.align		4
        /*001c*/ 	.word	0xfffffffc


//--------------------- .text._Z5hDistPKiS0_Pfii  --------------------------
	.section	.text._Z5hDistPKiS0_Pfii,"ax",@progbits
	.align	128
        .global         _Z5hDistPKiS0_Pfii
        .type           _Z5hDistPKiS0_Pfii,@function
        .size           _Z5hDistPKiS0_Pfii,(.L_x_1 - _Z5hDistPKiS0_Pfii)
        .other          _Z5hDistPKiS0_Pfii,@"STO_CUDA_ENTRY STV_DEFAULT"
_Z5hDistPKiS0_Pfii:
.text._Z5hDistPKiS0_Pfii:
[----:B------:R-:W-:Y:S08]  /*0000*/  LDC R1, c[0x0][0x37c] ;  /* 0x0000df00ff017b82 */ /* 0x000ff00000000800 */
[----:B------:R-:W-:Y:S06]  /*0010*/  BAR.SYNC.DEFER_BLOCKING 0x0 ;  /* 0x0000000000007b1d */ /* 0x000fec0000010000 */
[----:B------:R-:W-:Y:S05]  /*0020*/  EXIT ;  /* 0x000000000000794d */ /* 0x000fea0003800000 */
.L_x_0:
[----:B------:R-:W-:-:S00]  /*0030*/  BRA `(.L_x_0) ;  /* 0xfffffffc00fc7947 */ /* 0x000fc0000383ffff */
[----:B------:R-:W-:-:S00]  /*0040*/  NOP ;  /* 0x0000000000007918 */ /* 0x000fc00000000000 */
        /* <DEDUP_REMOVED lines=11> */
.L_x_1:


//--------------------- .nv.shared.reserved.0     --------------------------
	.section	.nv.shared.reserved.0,"aw",@nobits
	.weak		__nv_reservedSMEM_offset_0_alias
	.size		__nv_reservedSMEM_offset_0_alias, 0, 64
	.other		__nv_reservedSMEM_offset_0_alias,@"STO_CUDA_RESERVED_SHARED STV_DEFAULT"
__nv_reservedSMEM_offset_0_alias:
	.zero		0
	.zero		64


//--------------------- .nv.constant0._Z5hDistPKiS0_Pfii --------------------------
	.section	.nv.constant0._Z5hDistPKiS0_Pfii,"a",@progbits
	.sectionflags	@""
	.align	4
.nv.constant0._Z5hDistPKiS0_Pfii:
	.zero		928


//--------------------- SYMBOLS --------------------------

	.type		.nv.reservedSmem.offset0,@object
	.size		.nv.reservedSmem.offset0,0x4
